//
// Generated by NVIDIA NVVM Compiler
//
// Compiler Build ID: CL-36424714
// Cuda compilation tools, release 13.0, V13.0.88
// Based on NVVM 20.0.0
//

.version 9.0
.target sm_100
.address_size 64

	// .globl	_Z16cuda_op_functionPKfiPf

.visible .entry _Z16cuda_op_functionPKfiPf(
	.param .u64 .ptr .align 1 _Z16cuda_op_functionPKfiPf_param_0,
	.param .u32 _Z16cuda_op_functionPKfiPf_param_1,
	.param .u64 .ptr .align 1 _Z16cuda_op_functionPKfiPf_param_2
)
{
	.reg .pred 	%p<4>;
	.reg .b32 	%r<13>;
	.reg .b32 	%f<4>;
	.reg .b64 	%rd<8>;

	ld.param.u64 	%rd4, [_Z16cuda_op_functionPKfiPf_param_0];
	ld.param.u32 	%r6, [_Z16cuda_op_functionPKfiPf_param_1];
	ld.param.u64 	%rd5, [_Z16cuda_op_functionPKfiPf_param_2];
	mov.u32 	%r7, %ctaid.x;
	mov.u32 	%r1, %ntid.x;
	mov.u32 	%r8, %tid.x;
	mad.lo.s32 	%r12, %r7, %r1, %r8;
	setp.ge.s32 	%p1, %r12, %r6;
	@%p1 bra 	$L__BB0_5;
	mov.u32 	%r9, %nctaid.x;
	mul.lo.s32 	%r3, %r1, %r9;
	cvta.to.global.u64 	%rd1, %rd5;
	cvta.to.global.u64 	%rd2, %rd4;
$L__BB0_2:
	shl.b32 	%r10, %r12, 1;
	cvt.rn.f32.s32 	%f1, %r10;
	add.f32 	%f2, %f1, 0f3F800000;
	mul.wide.s32 	%rd6, %r12, 4;
	add.s64 	%rd3, %rd1, %rd6;
	st.global.f32 	[%rd3], %f2;
	add.s64 	%rd7, %rd2, %rd6;
	ld.global.f32 	%f3, [%rd7];
	setp.neu.f32 	%p2, %f3, 0fBF800000;
	@%p2 bra 	$L__BB0_4;
	mov.b32 	%r11, -1082130432;
	st.global.u32 	[%rd3], %r11;
$L__BB0_4:
	add.s32 	%r12, %r12, %r3;
	setp.lt.s32 	%p3, %r12, %r6;
	@%p3 bra 	$L__BB0_2;
$L__BB0_5:
	ret;

}


// ===== COMPILED SASS (sm_100) =====

	.target	sm_100

	.elftype	@"ET_EXEC"


//--------------------- .note.nv.tkinfo           --------------------------
	.section	.note.nv.tkinfo,"",@"SHT_NOTE"
	.sectionflags	@"SHF_NOTE_NV_TKINFO"
	.tkinfo
        /*0018*/ 	.word	0x00000002
        /*0030*/ 	.string	""
        /*0030*/ 	.string	"ptxas"
        /*0030*/ 	.string	"Cuda compilation tools, release 13.0, V13.0.88"
        /*0030*/ 	.string	"Build cuda_13.0.r13.0/compiler.36424714_0"
        /*0030*/ 	.string	"-arch sm_100 -m 64 "



//--------------------- .note.nv.cuinfo           --------------------------
	.section	.note.nv.cuinfo,"",@"SHT_NOTE"
	.sectionflags	@"SHF_NOTE_NV_CUINFO"
        /*0018*/ 	.short	0x0002
        /*001a*/ 	.short	0x0064
        /*001c*/ 	.short	0x0082
	.zero		2


//--------------------- .nv.info                  --------------------------
	.section	.nv.info,"",@"SHT_CUDA_INFO"
	.align	4


	//----- nvinfo : EIATTR_REGCOUNT
	.align		4
        /*0000*/ 	.byte	0x04, 0x2f
        /*0002*/ 	.short	(.L_1 - .L_0)
	.align		4
.L_0:
        /*0004*/ 	.word	index@(_Z16cuda_op_functionPKfiPf)
        /*0008*/ 	.word	0x00000012


	//----- nvinfo : EIATTR_FRAME_SIZE
	.align		4
.L_1:
        /*000c*/ 	.byte	0x04, 0x11
        /*000e*/ 	.short	(.L_3 - .L_2)
	.align		4
.L_2:
        /*0010*/ 	.word	index@(_Z16cuda_op_functionPKfiPf)
        /*0014*/ 	.word	0x00000000


	//----- nvinfo : EIATTR_MIN_STACK_SIZE
	.align		4
.L_3:
        /*0018*/ 	.byte	0x04, 0x12
        /*001a*/ 	.short	(.L_5 - .L_4)
	.align		4
.L_4:
        /*001c*/ 	.word	index@(_Z16cuda_op_functionPKfiPf)
        /*0020*/ 	.word	0x00000000
.L_5:


//--------------------- .nv.compat                --------------------------
	.section	.nv.compat,"",@"SHT_CUDA_COMPAT_INFO"
	.align	4
        /*0000*/ 	.byte	0x02, 0x09, 0x00, 0x00, 0x02, 0x02, 0x01, 0x00, 0x02, 0x05, 0x05, 0x00, 0x03, 0x07, 0x01, 0x01
        /*0010*/ 	.byte	0x02, 0x03, 0x00, 0x00, 0x02, 0x06, 0x01, 0x00, 0x04, 0x0b, 0x08, 0x00, 0x01, 0x00, 0x00, 0x00
        /*0020*/ 	.byte	0x00, 0x00, 0x00, 0x00


//--------------------- .nv.info._Z16cuda_op_functionPKfiPf --------------------------
	.section	.nv.info._Z16cuda_op_functionPKfiPf,"",@"SHT_CUDA_INFO"
	.sectionflags	@""
	.align	4


	//----- nvinfo : EIATTR_CUDA_API_VERSION
	.align		4
        /*0000*/ 	.byte	0x04, 0x37
        /*0002*/ 	.short	(.L_7 - .L_6)
.L_6:
        /*0004*/ 	.word	0x00000082


	//----- nvinfo : EIATTR_KPARAM_INFO
	.align		4
.L_7:
        /*0008*/ 	.byte	0x04, 0x17
        /*000a*/ 	.short	(.L_9 - .L_8)
.L_8:
        /*000c*/ 	.word	0x00000000
        /*0010*/ 	.short	0x0002
        /*0012*/ 	.short	0x0010
        /*0014*/ 	.byte	0x00, 0xf5, 0x21, 0x00


	//----- nvinfo : EIATTR_KPARAM_INFO
	.align		4
.L_9:
        /*0018*/ 	.byte	0x04, 0x17
        /*001a*/ 	.short	(.L_11 - .L_10)
.L_10:
        /*001c*/ 	.word	0x00000000
        /*0020*/ 	.short	0x0001
        /*0022*/ 	.short	0x0008
        /*0024*/ 	.byte	0x00, 0xf0, 0x11, 0x00


	//----- nvinfo : EIATTR_KPARAM_INFO
	.align		4
.L_11:
        /*0028*/ 	.byte	0x04, 0x17
        /*002a*/ 	.short	(.L_13 - .L_12)
.L_12:
        /*002c*/ 	.word	0x00000000
        /*0030*/ 	.short	0x0000
        /*0032*/ 	.short	0x0000
        /*0034*/ 	.byte	0x00, 0xf5, 0x21, 0x00


	//----- nvinfo : EIATTR_SPARSE_MMA_MASK
	.align		4
.L_13:
        /*0038*/ 	.byte	0x03, 0x50
        /*003a*/ 	.short	0x0000


	//----- nvinfo : EIATTR_MAXREG_COUNT
	.align		4
        /*003c*/ 	.byte	0x03, 0x1b
        /*003e*/ 	.short	0x00ff


	//----- nvinfo : EIATTR_MERCURY_ISA_VERSION
	.align		4
        /*0040*/ 	.byte	0x03, 0x5f
        /*0042*/ 	.short	0x0101


	//----- nvinfo : EIATTR_VRC_CTA_INIT_COUNT
	.align		4
        /*0044*/ 	.byte	0x02, 0x4a
	.zero		1
	.zero		1


	//----- nvinfo : EIATTR_EXIT_INSTR_OFFSETS
	.align		4
        /*0048*/ 	.byte	0x04, 0x1c
        /*004a*/ 	.short	(.L_15 - .L_14)


	//   ....[0]....
.L_14:
        /*004c*/ 	.word	0x00000070


	//   ....[1]....
        /*0050*/ 	.word	0x000001b0


	//----- nvinfo : EIATTR_CRS_STACK_SIZE
	.align		4
.L_15:
        /*0054*/ 	.byte	0x04, 0x1e
        /*0056*/ 	.short	(.L_17 - .L_16)
.L_16:
        /*0058*/ 	.word	0x00000000


	//----- nvinfo : EIATTR_CBANK_PARAM_SIZE
	.align		4
.L_17:
        /*005c*/ 	.byte	0x03, 0x19
        /*005e*/ 	.short	0x0018


	//----- nvinfo : EIATTR_PARAM_CBANK
	.align		4
        /*0060*/ 	.byte	0x04, 0x0a
        /*0062*/ 	.short	(.L_19 - .L_18)
	.align		4
.L_18:
        /*0064*/ 	.word	index@(.nv.constant0._Z16cuda_op_functionPKfiPf)
        /*0068*/ 	.short	0x0380
        /*006a*/ 	.short	0x0018


	//----- nvinfo : EIATTR_SW_WAR
	.align		4
.L_19:
        /*006c*/ 	.byte	0x04, 0x36
        /*006e*/ 	.short	(.L_21 - .L_20)
.L_20:
        /*0070*/ 	.word	0x00000008
.L_21:


//--------------------- .nv.callgraph             --------------------------
	.section	.nv.callgraph,"",@"SHT_CUDA_CALLGRAPH"
	.align	4
	.sectionentsize	8
	.align		4
        /*0000*/ 	.word	0x00000000
	.align		4
        /*0004*/ 	.word	0xffffffff
	.align		4
        /*0008*/ 	.word	0x00000000
	.align		4
        /*000c*/ 	.word	0xfffffffe
	.align		4
        /*0010*/ 	.word	0x00000000
	.align		4
        /*0014*/ 	.word	0xfffffffd
	.align		4
        /*0018*/ 	.word	0x00000000
	.align		4
        /*001c*/ 	.word	0xfffffffc


//--------------------- .text._Z16cuda_op_functionPKfiPf --------------------------
	.section	.text._Z16cuda_op_functionPKfiPf,"ax",@progbits
	.align	128
        .global         _Z16cuda_op_functionPKfiPf
        .type           _Z16cuda_op_functionPKfiPf,@function
        .size           _Z16cuda_op_functionPKfiPf,(.L_x_2 - _Z16cuda_op_functionPKfiPf)
        .other          _Z16cuda_op_functionPKfiPf,@"STO_CUDA_ENTRY STV_DEFAULT"
_Z16cuda_op_functionPKfiPf:
.text._Z16cuda_op_functionPKfiPf:
[----:B------:R-:W-:Y:S01]  /*0000*/  LDC R1, c[0x0][0x37c] ;  /* 0x0000df00ff017b82 */ /* 0x000fe20000000800 */
[----:B------:R-:W0:Y:S07]  /*0010*/  S2R R0, SR_TID.X ;  /* 0x0000000000007919 */ /* 0x000e2e0000002100 */
[----:B------:R-:W0:Y:S01]  /*0020*/  S2UR UR4, SR_CTAID.X ;  /* 0x00000000000479c3 */ /* 0x000e220000002500 */
[----:B------:R-:W1:Y:S07]  /*0030*/  LDCU UR5, c[0x0][0x388] ;  /* 0x00007100ff0577ac */ /* 0x000e6e0008000800 */
[----:B------:R-:W0:Y:S02]  /*0040*/  LDC R11, c[0x0][0x360] ;  /* 0x0000d800ff0b7b82 */ /* 0x000e240000000800 */
[----:B0-----:R-:W-:-:S05]  /*0050*/  IMAD R0, R11, UR4, R0 ;  /* 0x000000040b007c24 */ /* 0x001fca000f8e0200 */
[----:B-1----:R-:W-:-:S13]  /*0060*/  ISETP.GE.AND P0, PT, R0, UR5, PT ;  /* 0x0000000500007c0c */ /* 0x002fda000bf06270 */
[----:B------:R-:W-:Y:S05]  /*0070*/  @P0 EXIT ;  /* 0x000000000000094d */ /* 0x000fea0003800000 */
[----:B------:R-:W0:Y:S01]  /*0080*/  LDC.64 R4, c[0x0][0x390] ;  /* 0x0000e400ff047b82 */ /* 0x000e220000000a00 */
[----:B------:R-:W1:Y:S01]  /*0090*/  LDCU UR4, c[0x0][0x370] ;  /* 0x00006e00ff0477ac */ /* 0x000e620008000800 */
[----:B------:R-:W2:Y:S06]  /*00a0*/  LDCU.64 UR6, c[0x0][0x358] ;  /* 0x00006b00ff0677ac */ /* 0x000eac0008000a00 */
[----:B------:R-:W3:Y:S01]  /*00b0*/  LDC.64 R6, c[0x0][0x380] ;  /* 0x0000e000ff067b82 */ /* 0x000ee20000000a00 */
[----:B------:R-:W4:Y:S01]  /*00c0*/  LDCU UR5, c[0x0][0x388] ;  /* 0x00007100ff0577ac */ /* 0x000f220008000800 */
[----:B-1----:R-:W-:-:S07]  /*00d0*/  IMAD R11, R11, UR4, RZ ;  /* 0x000000040b0b7c24 */ /* 0x002fce000f8e02ff */
.L_x_0:
[C---:B------:R-:W-:Y:S01]  /*00e0*/  SHF.L.U32 R2, R0.reuse, 0x1, RZ ;  /* 0x0000000100027819 */ /* 0x040fe200000006ff */
[----:B0-----:R-:W-:-:S03]  /*00f0*/  IMAD.WIDE R8, R0, 0x4, R4 ;  /* 0x0000000400087825 */ /* 0x001fc600078e0204 */
[----:B------:R-:W-:-:S05]  /*0100*/  I2FP.F32.S32 R2, R2 ;  /* 0x0000000200027245 */ /* 0x000fca0000201400 */
[----:B------:R-:W-:Y:S01]  /*0110*/  FADD R13, R2, 1 ;  /* 0x3f800000020d7421 */ /* 0x000fe20000000000 */
[----:B---3--:R-:W-:-:S04]  /*0120*/  IMAD.WIDE R2, R0, 0x4, R6 ;  /* 0x0000000400027825 */ /* 0x008fc800078e0206 */
[----:B--2---:R1:W-:Y:S04]  /*0130*/  STG.E desc[UR6][R8.64], R13 ;  /* 0x0000000d08007986 */ /* 0x0043e8000c101906 */
[----:B------:R-:W2:Y:S01]  /*0140*/  LDG.E R2, desc[UR6][R2.64] ;  /* 0x0000000602027981 */ /* 0x000ea2000c1e1900 */
[----:B------:R-:W-:Y:S02]  /*0150*/  IADD3 R0, PT, PT, R11, R0, RZ ;  /* 0x000000000b007210 */ /* 0x000fe40007ffe0ff */
[----:B--2---:R-:W-:-:S13]  /*0160*/  FSETP.NEU.AND P0, PT, R2, -1, PT ;  /* 0xbf8000000200780b */ /* 0x004fda0003f0d000 */
[----:B------:R-:W-:-:S05]  /*0170*/  @!P0 MOV R15, 0xbf800000 ;  /* 0xbf800000000f8802 */ /* 0x000fca0000000f00 */
[----:B------:R1:W-:Y:S01]  /*0180*/  @!P0 STG.E desc[UR6][R8.64], R15 ;  /* 0x0000000f08008986 */ /* 0x0003e2000c101906 */
[----:B----4-:R-:W-:-:S13]  /*0190*/  ISETP.GE.AND P0, PT, R0, UR5, PT ;  /* 0x0000000500007c0c */ /* 0x010fda000bf06270 */
[----:B-1----:R-:W-:Y:S05]  /*01a0*/  @!P0 BRA `(.L_x_0) ;  /* 0xfffffffc00cc8947 */ /* 0x002fea000383ffff */
[----:B------:R-:W-:Y:S05]  /*01b0*/  EXIT ;  /* 0x000000000000794d */ /* 0x000fea0003800000 */
.L_x_1:
[----:B------:R-:W-:-:S00]  /*01c0*/  BRA `(.L_x_1) ;  /* 0xfffffffc00fc7947 */ /* 0x000fc0000383ffff */
[----:B------:R-:W-:-:S00]  /*01d0*/  NOP ;  /* 0x0000000000007918 */ /* 0x000fc00000000000 */
        /* <DEDUP_REMOVED lines=10> */
.L_x_2:


//--------------------- .nv.shared.reserved.0     --------------------------
	.section	.nv.shared.reserved.0,"aw",@nobits
	.weak		__nv_reservedSMEM_offset_0_alias
	.size		__nv_reservedSMEM_offset_0_alias, 0, 64
	.other		__nv_reservedSMEM_offset_0_alias,@"STO_CUDA_RESERVED_SHARED STV_DEFAULT"
__nv_reservedSMEM_offset_0_alias:
	.zero		0
	.zero		64


//--------------------- .nv.constant0._Z16cuda_op_functionPKfiPf --------------------------
	.section	.nv.constant0._Z16cuda_op_functionPKfiPf,"a",@progbits
	.sectionflags	@""
	.align	4
.nv.constant0._Z16cuda_op_functionPKfiPf:
	.zero		920


//--------------------- SYMBOLS --------------------------

	.type		.nv.reservedSmem.offset0,@object
	.size		.nv.reservedSmem.offset0,0x4
